//
// Generated by NVIDIA NVVM Compiler
//
// Compiler Build ID: CL-36424714
// Cuda compilation tools, release 13.0, V13.0.88
// Based on NVVM 20.0.0
//

.version 9.0
.target sm_100
.address_size 64

	// .globl	_Z3RevPcS_i

.visible .entry _Z3RevPcS_i(
	.param .u64 .ptr .align 1 _Z3RevPcS_i_param_0,
	.param .u64 .ptr .align 1 _Z3RevPcS_i_param_1,
	.param .u32 _Z3RevPcS_i_param_2
)
{
	.reg .pred 	%p<3>;
	.reg .b16 	%rs<6>;
	.reg .b32 	%r<13>;
	.reg .b64 	%rd<9>;

	ld.param.u64 	%rd2, [_Z3RevPcS_i_param_0];
	ld.param.u64 	%rd1, [_Z3RevPcS_i_param_1];
	cvta.to.global.u64 	%rd3, %rd2;
	mov.u32 	%r1, %tid.x;
	cvt.u64.u32 	%rd4, %r1;
	add.s64 	%rd5, %rd3, %rd4;
	ld.global.s8 	%rs1, [%rd5];
	setp.lt.s16 	%p1, %rs1, 1;
	mov.b16 	%rs5, 0;
	@%p1 bra 	$L__BB0_4;
	cvt.s32.s16 	%r12, %rs1;
	mov.b32 	%r11, 0;
$L__BB0_2:
	mul.hi.u32 	%r8, %r12, -858993459;
	shr.u32 	%r6, %r8, 3;
	mul.lo.s32 	%r9, %r6, 10;
	sub.s32 	%r10, %r12, %r9;
	mad.lo.s32 	%r11, %r11, 10, %r10;
	setp.gt.u32 	%p2, %r12, 9;
	mov.u32 	%r12, %r6;
	@%p2 bra 	$L__BB0_2;
	cvt.u16.u32 	%rs5, %r11;
$L__BB0_4:
	cvta.to.global.u64 	%rd7, %rd1;
	add.s64 	%rd8, %rd7, %rd4;
	st.global.u8 	[%rd8], %rs5;
	ret;

}


// ===== COMPILED SASS (sm_100) =====

	.target	sm_100

	.elftype	@"ET_EXEC"


//--------------------- .note.nv.tkinfo           --------------------------
	.section	.note.nv.tkinfo,"",@"SHT_NOTE"
	.sectionflags	@"SHF_NOTE_NV_TKINFO"
	.tkinfo
        /*0018*/ 	.word	0x00000002
        /*0030*/ 	.string	""
        /*0030*/ 	.string	"ptxas"
        /*0030*/ 	.string	"Cuda compilation tools, release 13.0, V13.0.88"
        /*0030*/ 	.string	"Build cuda_13.0.r13.0/compiler.36424714_0"
        /*0030*/ 	.string	"-arch sm_100 -m 64 "



//--------------------- .note.nv.cuinfo           --------------------------
	.section	.note.nv.cuinfo,"",@"SHT_NOTE"
	.sectionflags	@"SHF_NOTE_NV_CUINFO"
        /*0018*/ 	.short	0x0002
        /*001a*/ 	.short	0x0064
        /*001c*/ 	.short	0x0082
	.zero		2


//--------------------- .nv.info                  --------------------------
	.section	.nv.info,"",@"SHT_CUDA_INFO"
	.align	4


	//----- nvinfo : EIATTR_REGCOUNT
	.align		4
        /*0000*/ 	.byte	0x04, 0x2f
        /*0002*/ 	.short	(.L_1 - .L_0)
	.align		4
.L_0:
        /*0004*/ 	.word	index@(_Z3RevPcS_i)
        /*0008*/ 	.word	0x00000008


	//----- nvinfo : EIATTR_FRAME_SIZE
	.align		4
.L_1:
        /*000c*/ 	.byte	0x04, 0x11
        /*000e*/ 	.short	(.L_3 - .L_2)
	.align		4
.L_2:
        /*0010*/ 	.word	index@(_Z3RevPcS_i)
        /*0014*/ 	.word	0x00000000


	//----- nvinfo : EIATTR_MIN_STACK_SIZE
	.align		4
.L_3:
        /*0018*/ 	.byte	0x04, 0x12
        /*001a*/ 	.short	(.L_5 - .L_4)
	.align		4
.L_4:
        /*001c*/ 	.word	index@(_Z3RevPcS_i)
        /*0020*/ 	.word	0x00000000
.L_5:


//--------------------- .nv.compat                --------------------------
	.section	.nv.compat,"",@"SHT_CUDA_COMPAT_INFO"
	.align	4
        /*0000*/ 	.byte	0x02, 0x09, 0x00, 0x00, 0x02, 0x02, 0x01, 0x00, 0x02, 0x05, 0x05, 0x00, 0x03, 0x07, 0x01, 0x01
        /*0010*/ 	.byte	0x02, 0x03, 0x00, 0x00, 0x02, 0x06, 0x01, 0x00, 0x04, 0x0b, 0x08, 0x00, 0x09, 0x00, 0x00, 0x00
        /*0020*/ 	.byte	0x00, 0x00, 0x00, 0x00


//--------------------- .nv.info._Z3RevPcS_i      --------------------------
	.section	.nv.info._Z3RevPcS_i,"",@"SHT_CUDA_INFO"
	.sectionflags	@""
	.align	4


	//----- nvinfo : EIATTR_CUDA_API_VERSION
	.align		4
        /*0000*/ 	.byte	0x04, 0x37
        /*0002*/ 	.short	(.L_7 - .L_6)
.L_6:
        /*0004*/ 	.word	0x00000082


	//----- nvinfo : EIATTR_KPARAM_INFO
	.align		4
.L_7:
        /*0008*/ 	.byte	0x04, 0x17
        /*000a*/ 	.short	(.L_9 - .L_8)
.L_8:
        /*000c*/ 	.word	0x00000000
        /*0010*/ 	.short	0x0002
        /*0012*/ 	.short	0x0010
        /*0014*/ 	.byte	0x00, 0xf0, 0x11, 0x00


	//----- nvinfo : EIATTR_KPARAM_INFO
	.align		4
.L_9:
        /*0018*/ 	.byte	0x04, 0x17
        /*001a*/ 	.short	(.L_11 - .L_10)
.L_10:
        /*001c*/ 	.word	0x00000000
        /*0020*/ 	.short	0x0001
        /*0022*/ 	.short	0x0008
        /*0024*/ 	.byte	0x00, 0xf5, 0x21, 0x00


	//----- nvinfo : EIATTR_KPARAM_INFO
	.align		4
.L_11:
        /*0028*/ 	.byte	0x04, 0x17
        /*002a*/ 	.short	(.L_13 - .L_12)
.L_12:
        /*002c*/ 	.word	0x00000000
        /*0030*/ 	.short	0x0000
        /*0032*/ 	.short	0x0000
        /*0034*/ 	.byte	0x00, 0xf5, 0x21, 0x00


	//----- nvinfo : EIATTR_SPARSE_MMA_MASK
	.align		4
.L_13:
        /*0038*/ 	.byte	0x03, 0x50
        /*003a*/ 	.short	0x0000


	//----- nvinfo : EIATTR_MAXREG_COUNT
	.align		4
        /*003c*/ 	.byte	0x03, 0x1b
        /*003e*/ 	.short	0x00ff


	//----- nvinfo : EIATTR_MERCURY_ISA_VERSION
	.align		4
        /*0040*/ 	.byte	0x03, 0x5f
        /*0042*/ 	.short	0x0101


	//----- nvinfo : EIATTR_VRC_CTA_INIT_COUNT
	.align		4
        /*0044*/ 	.byte	0x02, 0x4a
	.zero		1
	.zero		1


	//----- nvinfo : EIATTR_EXIT_INSTR_OFFSETS
	.align		4
        /*0048*/ 	.byte	0x04, 0x1c
        /*004a*/ 	.short	(.L_15 - .L_14)


	//   ....[0]....
.L_14:
        /*004c*/ 	.word	0x000001a0


	//----- nvinfo : EIATTR_CRS_STACK_SIZE
	.align		4
.L_15:
        /*0050*/ 	.byte	0x04, 0x1e
        /*0052*/ 	.short	(.L_17 - .L_16)
.L_16:
        /*0054*/ 	.word	0x00000000


	//----- nvinfo : EIATTR_CBANK_PARAM_SIZE
	.align		4
.L_17:
        /*0058*/ 	.byte	0x03, 0x19
        /*005a*/ 	.short	0x0014


	//----- nvinfo : EIATTR_PARAM_CBANK
	.align		4
        /*005c*/ 	.byte	0x04, 0x0a
        /*005e*/ 	.short	(.L_19 - .L_18)
	.align		4
.L_18:
        /*0060*/ 	.word	index@(.nv.constant0._Z3RevPcS_i)
        /*0064*/ 	.short	0x0380
        /*0066*/ 	.short	0x0014


	//----- nvinfo : EIATTR_SW_WAR
	.align		4
.L_19:
        /*0068*/ 	.byte	0x04, 0x36
        /*006a*/ 	.short	(.L_21 - .L_20)
.L_20:
        /*006c*/ 	.word	0x00000008
.L_21:


//--------------------- .nv.callgraph             --------------------------
	.section	.nv.callgraph,"",@"SHT_CUDA_CALLGRAPH"
	.align	4
	.sectionentsize	8
	.align		4
        /*0000*/ 	.word	0x00000000
	.align		4
        /*0004*/ 	.word	0xffffffff
	.align		4
        /*0008*/ 	.word	0x00000000
	.align		4
        /*000c*/ 	.word	0xfffffffe
	.align		4
        /*0010*/ 	.word	0x00000000
	.align		4
        /*0014*/ 	.word	0xfffffffd
	.align		4
        /*0018*/ 	.word	0x00000000
	.align		4
        /*001c*/ 	.word	0xfffffffc


//--------------------- .text._Z3RevPcS_i         --------------------------
	.section	.text._Z3RevPcS_i,"ax",@progbits
	.align	128
        .global         _Z3RevPcS_i
        .type           _Z3RevPcS_i,@function
        .size           _Z3RevPcS_i,(.L_x_4 - _Z3RevPcS_i)
        .other          _Z3RevPcS_i,@"STO_CUDA_ENTRY STV_DEFAULT"
_Z3RevPcS_i:
.text._Z3RevPcS_i:
[----:B------:R-:W-:Y:S01]  /*0000*/  LDC R1, c[0x0][0x37c] ;  /* 0x0000df00ff017b82 */ /* 0x000fe20000000800 */
[----:B------:R-:W0:Y:S01]  /*0010*/  S2R R4, SR_TID.X ;  /* 0x0000000000047919 */ /* 0x000e220000002100 */
[----:B------:R-:W0:Y:S01]  /*0020*/  LDCU.64 UR6, c[0x0][0x380] ;  /* 0x00007000ff0677ac */ /* 0x000e220008000a00 */
[----:B------:R-:W1:Y:S01]  /*0030*/  LDCU.64 UR4, c[0x0][0x358] ;  /* 0x00006b00ff0477ac */ /* 0x000e620008000a00 */
[----:B0-----:R-:W-:-:S05]  /*0040*/  IADD3 R2, P0, PT, R4, UR6, RZ ;  /* 0x0000000604027c10 */ /* 0x001fca000ff1e0ff */
[----:B------:R-:W-:-:S05]  /*0050*/  IMAD.X R3, RZ, RZ, UR7, P0 ;  /* 0x00000007ff037e24 */ /* 0x000fca00080e06ff */
[----:B-1----:R-:W2:Y:S01]  /*0060*/  LDG.E.S8 R2, desc[UR4][R2.64] ;  /* 0x0000000402027981 */ /* 0x002ea2000c1e1300 */
[----:B------:R-:W-:Y:S01]  /*0070*/  BSSY.RECONVERGENT B0, `(.L_x_0) ;  /* 0x000000e000007945 */ /* 0x000fe20003800200 */
[----:B------:R-:W-:Y:S02]  /*0080*/  PRMT R0, RZ, 0x7610, R0 ;  /* 0x00007610ff007816 */ /* 0x000fe40000000000 */
[----:B--2---:R-:W-:-:S13]  /*0090*/  ISETP.GE.AND P0, PT, R2, 0x1, PT ;  /* 0x000000010200780c */ /* 0x004fda0003f06270 */
[----:B------:R-:W-:Y:S05]  /*00a0*/  @!P0 BRA `(.L_x_1) ;  /* 0x0000000000288947 */ /* 0x000fea0003800000 */
[----:B------:R-:W-:Y:S01]  /*00b0*/  BSSY.RECONVERGENT B1, `(.L_x_1) ;  /* 0x0000009000017945 */ /* 0x000fe20003800200 */
[----:B------:R-:W-:-:S07]  /*00c0*/  IMAD.MOV.U32 R0, RZ, RZ, RZ ;  /* 0x000000ffff007224 */ /* 0x000fce00078e00ff */
.L_x_2:
[C---:B------:R-:W-:Y:S01]  /*00d0*/  ISETP.GT.U32.AND P0, PT, R2.reuse, 0x9, PT ;  /* 0x000000090200780c */ /* 0x040fe20003f04070 */
[----:B------:R-:W-:-:S05]  /*00e0*/  IMAD.HI.U32 R3, R2, -0x33333333, RZ ;  /* 0xcccccccd02037827 */ /* 0x000fca00078e00ff */
[----:B------:R-:W-:-:S05]  /*00f0*/  SHF.R.U32.HI R3, RZ, 0x3, R3 ;  /* 0x00000003ff037819 */ /* 0x000fca0000011603 */
[----:B------:R-:W-:Y:S01]  /*0100*/  IMAD R5, R3, -0xa, R2 ;  /* 0xfffffff603057824 */ /* 0x000fe200078e0202 */
[----:B------:R-:W-:-:S03]  /*0110*/  MOV R2, R3 ;  /* 0x0000000300027202 */ /* 0x000fc60000000f00 */
[----:B------:R-:W-:Y:S01]  /*0120*/  IMAD R0, R0, 0xa, R5 ;  /* 0x0000000a00007824 */ /* 0x000fe200078e0205 */
[----:B------:R-:W-:Y:S06]  /*0130*/  @P0 BRA `(.L_x_2) ;  /* 0xfffffffc00e40947 */ /* 0x000fec000383ffff */
[----:B------:R-:W-:Y:S05]  /*0140*/  BSYNC.RECONVERGENT B1 ;  /* 0x0000000000017941 */ /* 0x000fea0003800200 */
.L_x_1:
[----:B------:R-:W-:Y:S05]  /*0150*/  BSYNC.RECONVERGENT B0 ;  /* 0x0000000000007941 */ /* 0x000fea0003800200 */
.L_x_0:
[----:B------:R-:W0:Y:S02]  /*0160*/  LDCU.64 UR6, c[0x0][0x388] ;  /* 0x00007100ff0677ac */ /* 0x000e240008000a00 */
[----:B0-----:R-:W-:-:S05]  /*0170*/  IADD3 R2, P0, PT, R4, UR6, RZ ;  /* 0x0000000604027c10 */ /* 0x001fca000ff1e0ff */
[----:B------:R-:W-:-:S05]  /*0180*/  IMAD.X R3, RZ, RZ, UR7, P0 ;  /* 0x00000007ff037e24 */ /* 0x000fca00080e06ff */
[----:B------:R-:W-:Y:S01]  /*0190*/  STG.E.U8 desc[UR4][R2.64], R0 ;  /* 0x0000000002007986 */ /* 0x000fe2000c101104 */
[----:B------:R-:W-:Y:S05]  /*01a0*/  EXIT ;  /* 0x000000000000794d */ /* 0x000fea0003800000 */
.L_x_3:
[----:B------:R-:W-:-:S00]  /*01b0*/  BRA `(.L_x_3) ;  /* 0xfffffffc00fc7947 */ /* 0x000fc0000383ffff */
[----:B------:R-:W-:-:S00]  /*01c0*/  NOP ;  /* 0x0000000000007918 */ /* 0x000fc00000000000 */
        /* <DEDUP_REMOVED lines=11> */
.L_x_4:


//--------------------- .nv.shared.reserved.0     --------------------------
	.section	.nv.shared.reserved.0,"aw",@nobits
	.weak		__nv_reservedSMEM_offset_0_alias
	.size		__nv_reservedSMEM_offset_0_alias, 0, 64
	.other		__nv_reservedSMEM_offset_0_alias,@"STO_CUDA_RESERVED_SHARED STV_DEFAULT"
__nv_reservedSMEM_offset_0_alias:
	.zero		0
	.zero		64


//--------------------- .nv.constant0._Z3RevPcS_i --------------------------
	.section	.nv.constant0._Z3RevPcS_i,"a",@progbits
	.sectionflags	@""
	.align	4
.nv.constant0._Z3RevPcS_i:
	.zero		916


//--------------------- SYMBOLS --------------------------

	.type		.nv.reservedSmem.offset0,@object
	.size		.nv.reservedSmem.offset0,0x4
